	.headerflags	@"EF_CUDA_TEXMODE_UNIFIED EF_CUDA_64BIT_ADDRESS EF_CUDA_ACCELERATORS EF_CUDA_SM90 EF_CUDA_VIRTUAL_SM(EF_CUDA_SM90)"
	.elftype	@"ET_EXEC"


//--------------------- .nv.info                  --------------------------
	.section	.nv.info,"",@"SHT_CUDA_INFO"
	.align	4


	//----- nvinfo : EIATTR_REGCOUNT
	.align		4
        /*0000*/ 	.byte	0x04, 0x2f
        /*0002*/ 	.short	(.L_3 - .L_2)
	.align		4
.L_2:
        /*0004*/ 	.word	index@(triton_poi_fused__native_batch_norm_legit_no_training_leaky_relu_leaky_relu_backward_0)
        /*0008*/ 	.word	0x00000016


	//----- nvinfo : EIATTR_MIN_STACK_SIZE
	.align		4
.L_3:
        /*000c*/ 	.byte	0x04, 0x12
        /*000e*/ 	.short	(.L_5 - .L_4)
	.align		4
.L_4:
        /*0010*/ 	.word	index@(triton_poi_fused__native_batch_norm_legit_no_training_leaky_relu_leaky_relu_backward_0)
        /*0014*/ 	.word	0x00000000


	//----- nvinfo : EIATTR_FRAME_SIZE
	.align		4
.L_5:
        /*0018*/ 	.byte	0x04, 0x11
        /*001a*/ 	.short	(.L_7 - .L_6)
	.align		4
.L_6:
        /*001c*/ 	.word	index@(triton_poi_fused__native_batch_norm_legit_no_training_leaky_relu_leaky_relu_backward_0)
        /*0020*/ 	.word	0x00000000


	//----- nvinfo : EIATTR_MIN_STACK_SIZE
	.align		4
.L_7:
        /*0024*/ 	.byte	0x04, 0x12
        /*0026*/ 	.short	(.L_9 - .L_8)
	.align		4
.L_8:
        /*0028*/ 	.word	index@(triton_poi_fused__native_batch_norm_legit_no_training_leaky_relu_leaky_relu_backward_0)
        /*002c*/ 	.word	0x00000000
.L_9:


//--------------------- .nv.info.triton_poi_fused__native_batch_norm_legit_no_training_leaky_relu_leaky_relu_backward_0 --------------------------
	.section	.nv.info.triton_poi_fused__native_batch_norm_legit_no_training_leaky_relu_leaky_relu_backward_0,"",@"SHT_CUDA_INFO"
	.sectionflags	@""
	.align	4


	//----- nvinfo : EIATTR_CUDA_API_VERSION
	.align		4
        /*0000*/ 	.byte	0x04, 0x37
        /*0002*/ 	.short	(.L_11 - .L_10)
.L_10:
        /*0004*/ 	.word	0x0000007c


	//----- nvinfo : EIATTR_KPARAM_INFO
	.align		4
.L_11:
        /*0008*/ 	.byte	0x04, 0x17
        /*000a*/ 	.short	(.L_13 - .L_12)
.L_12:
        /*000c*/ 	.word	0x00000000
        /*0010*/ 	.short	0x0007
        /*0012*/ 	.short	0x0038
        /*0014*/ 	.byte	0x00, 0xf0, 0x11, 0x00


	//----- nvinfo : EIATTR_KPARAM_INFO
	.align		4
.L_13:
        /*0018*/ 	.byte	0x04, 0x17
        /*001a*/ 	.short	(.L_15 - .L_14)
.L_14:
        /*001c*/ 	.word	0x00000000
        /*0020*/ 	.short	0x0006
        /*0022*/ 	.short	0x0030
        /*0024*/ 	.byte	0x00, 0xf4, 0x21, 0x00


	//----- nvinfo : EIATTR_KPARAM_INFO
	.align		4
.L_15:
        /*0028*/ 	.byte	0x04, 0x17
        /*002a*/ 	.short	(.L_17 - .L_16)
.L_16:
        /*002c*/ 	.word	0x00000000
        /*0030*/ 	.short	0x0005
        /*0032*/ 	.short	0x0028
        /*0034*/ 	.byte	0x00, 0xf4, 0x21, 0x00


	//----- nvinfo : EIATTR_KPARAM_INFO
	.align		4
.L_17:
        /*0038*/ 	.byte	0x04, 0x17
        /*003a*/ 	.short	(.L_19 - .L_18)
.L_18:
        /*003c*/ 	.word	0x00000000
        /*0040*/ 	.short	0x0004
        /*0042*/ 	.short	0x0020
        /*0044*/ 	.byte	0x00, 0xf4, 0x21, 0x00


	//----- nvinfo : EIATTR_KPARAM_INFO
	.align		4
.L_19:
        /*0048*/ 	.byte	0x04, 0x17
        /*004a*/ 	.short	(.L_21 - .L_20)
.L_20:
        /*004c*/ 	.word	0x00000000
        /*0050*/ 	.short	0x0003
        /*0052*/ 	.short	0x0018
        /*0054*/ 	.byte	0x00, 0xf4, 0x21, 0x00


	//----- nvinfo : EIATTR_KPARAM_INFO
	.align		4
.L_21:
        /*0058*/ 	.byte	0x04, 0x17
        /*005a*/ 	.short	(.L_23 - .L_22)
.L_22:
        /*005c*/ 	.word	0x00000000
        /*0060*/ 	.short	0x0002
        /*0062*/ 	.short	0x0010
        /*0064*/ 	.byte	0x00, 0xf4, 0x21, 0x00


	//----- nvinfo : EIATTR_KPARAM_INFO
	.align		4
.L_23:
        /*0068*/ 	.byte	0x04, 0x17
        /*006a*/ 	.short	(.L_25 - .L_24)
.L_24:
        /*006c*/ 	.word	0x00000000
        /*0070*/ 	.short	0x0001
        /*0072*/ 	.short	0x0008
        /*0074*/ 	.byte	0x00, 0xf4, 0x21, 0x00


	//----- nvinfo : EIATTR_KPARAM_INFO
	.align		4
.L_25:
        /*0078*/ 	.byte	0x04, 0x17
        /*007a*/ 	.short	(.L_27 - .L_26)
.L_26:
        /*007c*/ 	.word	0x00000000
        /*0080*/ 	.short	0x0000
        /*0082*/ 	.short	0x0000
        /*0084*/ 	.byte	0x00, 0xf4, 0x21, 0x00


	//----- nvinfo : EIATTR_SPARSE_MMA_MASK
	.align		4
.L_27:
        /*0088*/ 	.byte	0x03, 0x50
        /*008a*/ 	.short	0x0000


	//----- nvinfo : EIATTR_MAXREG_COUNT
	.align		4
        /*008c*/ 	.byte	0x03, 0x1b
        /*008e*/ 	.short	0x00ff


	//----- nvinfo : EIATTR_EXIT_INSTR_OFFSETS
	.align		4
        /*0090*/ 	.byte	0x04, 0x1c
        /*0092*/ 	.short	(.L_29 - .L_28)


	//   ....[0]....
.L_28:
        /*0094*/ 	.word	0x00000510


	//   ....[1]....
        /*0098*/ 	.word	0x00000530


	//----- nvinfo : EIATTR_REQNTID
	.align		4
.L_29:
        /*009c*/ 	.byte	0x04, 0x10
        /*009e*/ 	.short	(.L_31 - .L_30)
.L_30:
        /*00a0*/ 	.word	0x00000080
        /*00a4*/ 	.word	0x00000001
        /*00a8*/ 	.word	0x00000001


	//----- nvinfo : EIATTR_CBANK_PARAM_SIZE
	.align		4
.L_31:
        /*00ac*/ 	.byte	0x03, 0x19
        /*00ae*/ 	.short	0x003c


	//----- nvinfo : EIATTR_PARAM_CBANK
	.align		4
        /*00b0*/ 	.byte	0x04, 0x0a
        /*00b2*/ 	.short	(.L_33 - .L_32)
	.align		4
.L_32:
        /*00b4*/ 	.word	index@(.nv.constant0.triton_poi_fused__native_batch_norm_legit_no_training_leaky_relu_leaky_relu_backward_0)
        /*00b8*/ 	.short	0x0210
        /*00ba*/ 	.short	0x003c


	//----- nvinfo : EIATTR_SW_WAR
	.align		4
.L_33:
        /*00bc*/ 	.byte	0x04, 0x36
        /*00be*/ 	.short	(.L_35 - .L_34)
.L_34:
        /*00c0*/ 	.word	0x00000008
.L_35:


//--------------------- .nv.callgraph             --------------------------
	.section	.nv.callgraph,"",@"SHT_CUDA_CALLGRAPH"
	.align	4
	.sectionentsize	8
	.align		4
        /*0000*/ 	.word	0x00000000
	.align		4
        /*0004*/ 	.word	0xffffffff
	.align		4
        /*0008*/ 	.word	0x00000000
	.align		4
        /*000c*/ 	.word	0xfffffffe
	.align		4
        /*0010*/ 	.word	0x00000000
	.align		4
        /*0014*/ 	.word	0xfffffffd
	.align		4
        /*0018*/ 	.word	0x00000000
	.align		4
        /*001c*/ 	.word	0xfffffffc


//--------------------- .nv.constant4             --------------------------
	.section	.nv.constant4,"a",@progbits
	.align	8
	.align		8
.nv.constant4:
        /*0000*/ 	.dword	_$_str
	.align		8
        /*0008*/ 	.dword	_$_str_$_2


//--------------------- .text.triton_poi_fused__native_batch_norm_legit_no_training_leaky_relu_leaky_relu_backward_0 --------------------------
	.section	.text.triton_poi_fused__native_batch_norm_legit_no_training_leaky_relu_leaky_relu_backward_0,"ax",@progbits
	.align	128
        .global         triton_poi_fused__native_batch_norm_legit_no_training_leaky_relu_leaky_relu_backward_0
        .type           triton_poi_fused__native_batch_norm_legit_no_training_leaky_relu_leaky_relu_backward_0,@function
        .size           triton_poi_fused__native_batch_norm_legit_no_training_leaky_relu_leaky_relu_backward_0,(.L_x_1 - triton_poi_fused__native_batch_norm_legit_no_training_leaky_relu_leaky_relu_backward_0)
        .other          triton_poi_fused__native_batch_norm_legit_no_training_leaky_relu_leaky_relu_backward_0,@"STO_CUDA_ENTRY STV_DEFAULT"
triton_poi_fused__native_batch_norm_legit_no_training_leaky_relu_leaky_relu_backward_0:
.text.triton_poi_fused__native_batch_norm_legit_no_training_leaky_relu_leaky_relu_backward_0:
[----:B------:R-:W0:Y:S01]  /*0000*/  LDC R1, c[0x0][0x28] ;  /* 0x00000a00ff017b82 */ /* 0x000e220000000800 */
[----:B------:R-:W1:Y:S07]  /*0010*/  S2R R0, SR_TID.X ;  /* 0x0000000000007919 */ /* 0x000e6e0000002100 */
[----:B------:R-:W2:Y:S01]  /*0020*/  LDC.64 R8, c[0x0][0x228] ;  /* 0x00008a00ff087b82 */ /* 0x000ea20000000a00 */
[----:B------:R-:W-:Y:S01]  /*0030*/  ULDC.64 UR4, c[0x0][0x208] ;  /* 0x0000820000047ab9 */ /* 0x000fe20000000a00 */
[----:B------:R-:W3:Y:S06]  /*0040*/  S2R R5, SR_CTAID.X ;  /* 0x0000000000057919 */ /* 0x000eec0000002500 */
[----:B------:R-:W4:Y:S08]  /*0050*/  LDC.64 R14, c[0x0][0x220] ;  /* 0x00008800ff0e7b82 */ /* 0x000f300000000a00 */
[----:B------:R-:W5:Y:S08]  /*0060*/  LDC.64 R12, c[0x0][0x218] ;  /* 0x00008600ff0c7b82 */ /* 0x000f700000000a00 */
[----:B------:R-:W4:Y:S08]  /*0070*/  LDC.64 R16, c[0x0][0x230] ;  /* 0x00008c00ff107b82 */ /* 0x000f300000000a00 */
[----:B------:R-:W4:Y:S01]  /*0080*/  LDC.64 R18, c[0x0][0x238] ;  /* 0x00008e00ff127b82 */ /* 0x000f220000000a00 */
[----:B-1----:R-:W-:Y:S01]  /*0090*/  IMAD.SHL.U32 R0, R0, 0x2, RZ ;  /* 0x0000000200007824 */ /* 0x002fe200078e00ff */
[----:B------:R-:W-:-:S02]  /*00a0*/  CS2R R6, SRZ ;  /* 0x0000000000067805 */ /* 0x000fc4000001ff00 */
[----:B---3--:R-:W-:Y:S01]  /*00b0*/  SHF.R.S32.HI R3, RZ, 0x17, R5 ;  /* 0x00000017ff037819 */ /* 0x008fe20000011405 */
[----:B------:R-:W-:Y:S01]  /*00c0*/  ULDC.64 UR6, c[0x0][0x240] ;  /* 0x0000900000067ab9 */ /* 0x000fe20000000a00 */
[----:B------:R-:W-:Y:S02]  /*00d0*/  LOP3.LUT R0, R0, 0xfe, RZ, 0xc0, !PT ;  /* 0x000000fe00007812 */ /* 0x000fe400078ec0ff */
[----:B------:R-:W-:-:S03]  /*00e0*/  SGXT R3, R3, 0x1 ;  /* 0x000000010303781a */ /* 0x000fc60000000200 */
[----:B------:R-:W-:Y:S01]  /*00f0*/  IMAD R0, R5, 0x100, R0 ;  /* 0x0000010005007824 */ /* 0x000fe200078e0200 */
[----:B------:R-:W-:-:S04]  /*0100*/  CS2R R4, SRZ ;  /* 0x0000000000047805 */ /* 0x000fc8000001ff00 */
[----:B------:R-:W-:Y:S02]  /*0110*/  LEA.HI R3, R3, R0, RZ, 0x4 ;  /* 0x0000000003037211 */ /* 0x000fe400078f20ff */
[----:B------:R-:W-:Y:S02]  /*0120*/  ISETP.GE.AND P0, PT, R0, 0x100, PT ;  /* 0x000001000000780c */ /* 0x000fe40003f06270 */
[----:B------:R-:W-:-:S04]  /*0130*/  SHF.R.S32.HI R3, RZ, 0x4, R3 ;  /* 0x00000004ff037819 */ /* 0x000fc80000011403 */
[----:B------:R-:W-:-:S04]  /*0140*/  LEA.HI R2, R3, R3, RZ, 0x2 ;  /* 0x0000000303027211 */ /* 0x000fc800078f10ff */
[----:B------:R-:W-:-:S04]  /*0150*/  LOP3.LUT R2, R2, 0xfffffffc, RZ, 0xc0, !PT ;  /* 0xfffffffc02027812 */ /* 0x000fc800078ec0ff */
[----:B------:R-:W-:-:S05]  /*0160*/  IADD3 R11, R3, -R2, RZ ;  /* 0x80000002030b7210 */ /* 0x000fca0007ffe0ff */
[----:B--2---:R-:W-:-:S05]  /*0170*/  IMAD.WIDE R8, R11, 0x4, R8 ;  /* 0x000000040b087825 */ /* 0x004fca00078e0208 */
[----:B------:R-:W2:Y:S04]  /*0180*/  @!P0 LDG.E.EL R4, desc[UR4][R8.64] ;  /* 0x0000000408048981 */ /* 0x000ea8000c2e1900 */
[----:B------:R1:W3:Y:S01]  /*0190*/  @!P0 LDG.E.EL R5, desc[UR4][R8.64] ;  /* 0x0000000408058981 */ /* 0x0002e2000c2e1900 */
[----:B------:R-:W-:Y:S01]  /*01a0*/  CS2R R2, SRZ ;  /* 0x0000000000027805 */ /* 0x000fe2000001ff00 */
[----:B----4-:R-:W-:-:S04]  /*01b0*/  IMAD.WIDE R14, R11, 0x4, R14 ;  /* 0x000000040b0e7825 */ /* 0x010fc800078e020e */
[----:B-----5:R-:W-:Y:S01]  /*01c0*/  IMAD.WIDE R12, R0, 0x4, R12 ;  /* 0x00000004000c7825 */ /* 0x020fe200078e020c */
[----:B------:R-:W4:Y:S04]  /*01d0*/  @!P0 LDG.E.EL R6, desc[UR4][R14.64] ;  /* 0x000000040e068981 */ /* 0x000f28000c2e1900 */
[----:B------:R-:W4:Y:S01]  /*01e0*/  @!P0 LDG.E.64 R2, desc[UR4][R12.64] ;  /* 0x000000040c028981 */ /* 0x000f22000c1e1b00 */
[C---:B0-----:R-:W-:Y:S01]  /*01f0*/  IMAD.WIDE R16, R11.reuse, 0x4, R16 ;  /* 0x000000040b107825 */ /* 0x041fe200078e0210 */
[----:B-1----:R-:W-:Y:S02]  /*0200*/  CS2R R8, SRZ ;  /* 0x0000000000087805 */ /* 0x002fe4000001ff00 */
[----:B------:R0:W5:Y:S01]  /*0210*/  @!P0 LDG.E.EL R7, desc[UR4][R14.64] ;  /* 0x000000040e078981 */ /* 0x000162000c2e1900 */
[----:B------:R-:W-:Y:S01]  /*0220*/  IMAD.WIDE R18, R11, 0x4, R18 ;  /* 0x000000040b127825 */ /* 0x000fe200078e0212 */
[----:B------:R-:W-:-:S02]  /*0230*/  CS2R R10, SRZ ;  /* 0x00000000000a7805 */ /* 0x000fc4000001ff00 */
[----:B------:R-:W4:Y:S04]  /*0240*/  @!P0 LDG.E.EL R9, desc[UR4][R16.64] ;  /* 0x0000000410098981 */ /* 0x000f28000c2e1900 */
[----:B------:R-:W4:Y:S04]  /*0250*/  @!P0 LDG.E.EL R11, desc[UR4][R16.64] ;  /* 0x00000004100b8981 */ /* 0x000f28000c2e1900 */
[----:B------:R-:W4:Y:S04]  /*0260*/  @!P0 LDG.E.EL R10, desc[UR4][R18.64] ;  /* 0x00000004120a8981 */ /* 0x000f28000c2e1900 */
[----:B------:R-:W4:Y:S01]  /*0270*/  @!P0 LDG.E.EL R8, desc[UR4][R18.64] ;  /* 0x0000000412088981 */ /* 0x000f22000c2e1900 */
[----:B0-----:R-:W-:-:S02]  /*0280*/  IMAD.MOV.U32 R14, RZ, RZ, 0x3e800000 ;  /* 0x3e800000ff0e7424 */ /* 0x001fc400078e00ff */
[----:B--2---:R-:W-:Y:S01]  /*0290*/  FADD R4, R4, 9.9999997473787516356e-06 ;  /* 0x3727c5ac04047421 */ /* 0x004fe20000000000 */
[----:B---3--:R-:W-:-:S03]  /*02a0*/  FADD R5, R5, 9.9999997473787516356e-06 ;  /* 0x3727c5ac05057421 */ /* 0x008fc60000000000 */
[----:B------:R-:W0:Y:S08]  /*02b0*/  MUFU.SQRT R13, R4 ;  /* 0x00000004000d7308 */ /* 0x000e300000002000 */
[----:B------:R-:W1:Y:S01]  /*02c0*/  MUFU.SQRT R12, R5 ;  /* 0x00000005000c7308 */ /* 0x000e620000002000 */
[C---:B0-----:R-:W-:Y:S02]  /*02d0*/  FSETP.GT.AND P2, PT, R13.reuse, 8.50705917302346158658e+37, PT ;  /* 0x7e8000000d00780b */ /* 0x041fe40003f44000 */
[----:B------:R-:W-:-:S02]  /*02e0*/  FSETP.GEU.AND P4, PT, R13, 1.175494350822287508e-38, PT ;  /* 0x008000000d00780b */ /* 0x000fc40003f8e000 */
[C---:B-1----:R-:W-:Y:S02]  /*02f0*/  FSETP.GT.AND P1, PT, R12.reuse, 8.50705917302346158658e+37, PT ;  /* 0x7e8000000c00780b */ /* 0x042fe40003f24000 */
[----:B------:R-:W-:-:S07]  /*0300*/  FSETP.GEU.AND P3, PT, R12, 1.175494350822287508e-38, PT ;  /* 0x008000000c00780b */ /* 0x000fce0003f6e000 */
[----:B------:R-:W-:-:S04]  /*0310*/  @P2 FMUL R13, R13, 0.25 ;  /* 0x3e8000000d0d2820 */ /* 0x000fc80000400000 */
[----:B------:R-:W-:Y:S01]  /*0320*/  @!P4 FMUL R13, R13, 16777216 ;  /* 0x4b8000000d0dc820 */ /* 0x000fe20000400000 */
[----:B------:R-:W-:-:S04]  /*0330*/  @P1 FMUL R12, R12, 0.25 ;  /* 0x3e8000000c0c1820 */ /* 0x000fc80000400000 */
[----:B------:R-:W-:Y:S01]  /*0340*/  @!P3 FMUL R12, R12, 16777216 ;  /* 0x4b8000000c0cb820 */ /* 0x000fe20000400000 */
[----:B------:R-:W0:Y:S01]  /*0350*/  MUFU.RCP R13, R13 ;  /* 0x0000000d000d7308 */ /* 0x000e220000001000 */
[----:B------:R-:W-:-:S07]  /*0360*/  FSEL R4, R14, 1, P2 ;  /* 0x3f8000000e047808 */ /* 0x000fce0001000000 */
[----:B------:R-:W1:Y:S01]  /*0370*/  MUFU.RCP R12, R12 ;  /* 0x0000000c000c7308 */ /* 0x000e620000001000 */
[----:B------:R-:W-:Y:S01]  /*0380*/  FSEL R5, R14, 1, P1 ;  /* 0x3f8000000e057808 */ /* 0x000fe20000800000 */
[----:B------:R-:W-:Y:S01]  /*0390*/  @!P4 FMUL R4, R4, 16777216 ;  /* 0x4b8000000404c820 */ /* 0x000fe20000400000 */
[----:B----4-:R-:W-:-:S03]  /*03a0*/  FADD R3, -R6, R3 ;  /* 0x0000000306037221 */ /* 0x010fc60000000100 */
[----:B------:R-:W-:Y:S01]  /*03b0*/  @!P3 FMUL R5, R5, 16777216 ;  /* 0x4b8000000505b820 */ /* 0x000fe20000400000 */
[----:B0-----:R-:W-:Y:S01]  /*03c0*/  FMUL R4, R13, R4 ;  /* 0x000000040d047220 */ /* 0x001fe20000400000 */
[----:B-----5:R-:W-:-:S03]  /*03d0*/  FADD R2, -R7, R2 ;  /* 0x0000000207027221 */ /* 0x020fc60000000100 */
[----:B------:R-:W-:Y:S01]  /*03e0*/  FMUL R3, R4, R3 ;  /* 0x0000000304037220 */ /* 0x000fe20000400000 */
[----:B-1----:R-:W-:-:S03]  /*03f0*/  FMUL R5, R12, R5 ;  /* 0x000000050c057220 */ /* 0x002fc60000400000 */
[----:B------:R-:W-:Y:S01]  /*0400*/  FFMA R11, R3, R11, R10 ;  /* 0x0000000b030b7223 */ /* 0x000fe2000000000a */
[----:B------:R-:W-:Y:S02]  /*0410*/  FMUL R5, R5, R2 ;  /* 0x0000000205057220 */ /* 0x000fe40000400000 */
[----:B------:R-:W0:Y:S02]  /*0420*/  LDC.64 R2, c[0x0][0x210] ;  /* 0x00008400ff027b82 */ /* 0x000e240000000a00 */
[----:B------:R-:W-:Y:S01]  /*0430*/  FFMA R10, R5, R9, R8 ;  /* 0x00000009050a7223 */ /* 0x000fe20000000008 */
[----:B------:R-:W-:-:S04]  /*0440*/  FSETP.GT.AND P1, PT, R11, RZ, PT ;  /* 0x000000ff0b00720b */ /* 0x000fc80003f24000 */
[----:B------:R-:W-:-:S09]  /*0450*/  FSETP.GT.AND P2, PT, R10, RZ, PT ;  /* 0x000000ff0a00720b */ /* 0x000fd20003f44000 */
[----:B------:R-:W-:-:S04]  /*0460*/  @!P1 FMUL R11, R11, 0.10000000149011611938 ;  /* 0x3dcccccd0b0b9820 */ /* 0x000fc80000400000 */
[----:B------:R-:W-:Y:S01]  /*0470*/  @!P2 FMUL R10, R10, 0.10000000149011611938 ;  /* 0x3dcccccd0a0aa820 */ /* 0x000fe20000400000 */
[----:B------:R-:W-:Y:S02]  /*0480*/  FSETP.GT.AND P2, PT, R11, RZ, PT ;  /* 0x000000ff0b00720b */ /* 0x000fe40003f44000 */
[----:B------:R-:W-:Y:S01]  /*0490*/  IADD3 R4, P1, R0, UR6, RZ ;  /* 0x0000000600047c10 */ /* 0x000fe2000ff3e0ff */
[----:B0-----:R-:W-:Y:S01]  /*04a0*/  IMAD.WIDE R2, R0, 0x4, R2 ;  /* 0x0000000400027825 */ /* 0x001fe200078e0202 */
[----:B------:R-:W-:Y:S02]  /*04b0*/  FSETP.GT.AND P3, PT, R10, RZ, PT ;  /* 0x000000ff0a00720b */ /* 0x000fe40003f64000 */
[----:B------:R-:W-:Y:S02]  /*04c0*/  SEL R7, RZ, 0x100, !P2 ;  /* 0x00000100ff077807 */ /* 0x000fe40005000000 */
[----:B------:R-:W-:Y:S01]  /*04d0*/  SEL R6, RZ, 0x1, !P3 ;  /* 0x00000001ff067807 */ /* 0x000fe20005800000 */
[----:B------:R0:W-:Y:S01]  /*04e0*/  @!P0 STG.E.64 desc[UR4][R2.64], R10 ;  /* 0x0000000a02008986 */ /* 0x0001e2000c101b04 */
[----:B------:R-:W-:-:S02]  /*04f0*/  LEA.HI.X.SX32 R5, R0, UR7, 0x1, P1 ;  /* 0x0000000700057c11 */ /* 0x000fc400088f0eff */
[----:B------:R-:W-:Y:S01]  /*0500*/  IADD3 R7, R6, R7, RZ ;  /* 0x0000000706077210 */ /* 0x000fe20007ffe0ff */
[----:B0-----:R-:W-:Y:S06]  /*0510*/  @P0 EXIT ;  /* 0x000000000000094d */ /* 0x001fec0003800000 */
[----:B------:R-:W-:Y:S01]  /*0520*/  STG.E.U16 desc[UR4][R4.64], R7 ;  /* 0x0000000704007986 */ /* 0x000fe2000c101504 */
[----:B------:R-:W-:Y:S05]  /*0530*/  EXIT ;  /* 0x000000000000794d */ /* 0x000fea0003800000 */
.L_x_0:
[----:B------:R-:W-:-:S00]  /*0540*/  BRA `(.L_x_0) ;  /* 0xfffffffc00fc7947 */ /* 0x000fc0000383ffff */
[----:B------:R-:W-:-:S00]  /*0550*/  NOP ;  /* 0x0000000000007918 */ /* 0x000fc00000000000 */
        /* <DEDUP_REMOVED lines=10> */
.L_x_1:


//--------------------- .nv.global.init           --------------------------
	.section	.nv.global.init,"aw",@progbits
.nv.global.init:
	.type		_$_str,@object
	.size		_$_str,(_$_str_$_2 - _$_str)
_$_str:
        /*0000*/ 	.byte	0x5f, 0x5f, 0x43, 0x55, 0x44, 0x41, 0x5f, 0x46, 0x54, 0x5a, 0x00
	.type		_$_str_$_2,@object
	.size		_$_str_$_2,(.L_1 - _$_str_$_2)
_$_str_$_2:
        /*000b*/ 	.byte	0x5f, 0x5f, 0x43, 0x55, 0x44, 0x41, 0x5f, 0x50, 0x52, 0x45, 0x43, 0x5f, 0x53, 0x51, 0x52, 0x54
        /*001b*/ 	.byte	0x00
.L_1:


//--------------------- .nv.constant0.triton_poi_fused__native_batch_norm_legit_no_training_leaky_relu_leaky_relu_backward_0 --------------------------
	.section	.nv.constant0.triton_poi_fused__native_batch_norm_legit_no_training_leaky_relu_leaky_relu_backward_0,"a",@progbits
	.sectionflags	@""
	.align	4
.nv.constant0.triton_poi_fused__native_batch_norm_legit_no_training_leaky_relu_leaky_relu_backward_0:
	.zero		588
